//
// Generated by NVIDIA NVVM Compiler
//
// Compiler Build ID: CL-36424714
// Cuda compilation tools, release 13.0, V13.0.88
// Based on NVVM 20.0.0
//

.version 9.0
.target sm_100
.address_size 64

	// .globl	_Z23matrixMultiplyOptimizedPfS_S_iii
// _ZZ23matrixMultiplyOptimizedPfS_S_iiiE7sharedA has been demoted
// _ZZ23matrixMultiplyOptimizedPfS_S_iiiE7sharedB has been demoted

.visible .entry _Z23matrixMultiplyOptimizedPfS_S_iii(
	.param .u64 .ptr .align 1 _Z23matrixMultiplyOptimizedPfS_S_iii_param_0,
	.param .u64 .ptr .align 1 _Z23matrixMultiplyOptimizedPfS_S_iii_param_1,
	.param .u64 .ptr .align 1 _Z23matrixMultiplyOptimizedPfS_S_iii_param_2,
	.param .u32 _Z23matrixMultiplyOptimizedPfS_S_iii_param_3,
	.param .u32 _Z23matrixMultiplyOptimizedPfS_S_iii_param_4,
	.param .u32 _Z23matrixMultiplyOptimizedPfS_S_iii_param_5
)
{
	.reg .pred 	%p<12>;
	.reg .b32 	%r<43>;
	.reg .b32 	%f<111>;
	.reg .b64 	%rd<13>;
	// demoted variable
	.shared .align 4 .b8 _ZZ23matrixMultiplyOptimizedPfS_S_iiiE7sharedA[4096];
	// demoted variable
	.shared .align 4 .b8 _ZZ23matrixMultiplyOptimizedPfS_S_iiiE7sharedB[4096];
	ld.param.u64 	%rd3, [_Z23matrixMultiplyOptimizedPfS_S_iii_param_0];
	ld.param.u64 	%rd4, [_Z23matrixMultiplyOptimizedPfS_S_iii_param_1];
	ld.param.u64 	%rd5, [_Z23matrixMultiplyOptimizedPfS_S_iii_param_2];
	ld.param.u32 	%r24, [_Z23matrixMultiplyOptimizedPfS_S_iii_param_3];
	ld.param.u32 	%r25, [_Z23matrixMultiplyOptimizedPfS_S_iii_param_4];
	ld.param.u32 	%r26, [_Z23matrixMultiplyOptimizedPfS_S_iii_param_5];
	mov.u32 	%r27, %ctaid.x;
	mov.u32 	%r28, %ctaid.y;
	mov.u32 	%r38, %tid.x;
	mov.u32 	%r40, %tid.y;
	shl.b32 	%r29, %r28, 5;
	add.s32 	%r3, %r29, %r40;
	shl.b32 	%r4, %r27, 5;
	add.s32 	%r5, %r4, %r38;
	setp.lt.s32 	%p1, %r26, 1;
	mov.f32 	%f110, 0f00000000;
	@%p1 bra 	$L__BB0_7;
	add.s32 	%r30, %r26, 31;
	shr.u32 	%r31, %r30, 5;
	shl.b32 	%r32, %r40, 7;
	mov.u32 	%r33, _ZZ23matrixMultiplyOptimizedPfS_S_iiiE7sharedA;
	add.s32 	%r6, %r33, %r32;
	shl.b32 	%r34, %r38, 2;
	add.s32 	%r7, %r6, %r34;
	mov.u32 	%r35, _ZZ23matrixMultiplyOptimizedPfS_S_iiiE7sharedB;
	add.s32 	%r9, %r35, %r34;
	add.s32 	%r8, %r9, %r32;
	neg.s32 	%r42, %r31;
	mad.lo.s32 	%r36, %r40, %r25, %r38;
	add.s32 	%r41, %r36, %r4;
	shl.b32 	%r12, %r25, 5;
	mad.lo.s32 	%r39, %r26, %r3, %r38;
	cvta.to.global.u64 	%rd1, %rd3;
	cvta.to.global.u64 	%rd2, %rd4;
	mov.f32 	%f110, 0f00000000;
$L__BB0_2:
	setp.ge.s32 	%p2, %r3, %r24;
	setp.ge.s32 	%p3, %r38, %r26;
	mov.f32 	%f108, 0f00000000;
	or.pred  	%p4, %p2, %p3;
	@%p4 bra 	$L__BB0_4;
	mul.wide.u32 	%rd6, %r39, 4;
	add.s64 	%rd7, %rd1, %rd6;
	ld.global.f32 	%f108, [%rd7];
$L__BB0_4:
	setp.ge.s32 	%p5, %r5, %r25;
	st.shared.f32 	[%r7], %f108;
	setp.ge.s32 	%p6, %r40, %r26;
	mov.f32 	%f109, 0f00000000;
	or.pred  	%p7, %p6, %p5;
	@%p7 bra 	$L__BB0_6;
	mul.wide.s32 	%rd8, %r41, 4;
	add.s64 	%rd9, %rd2, %rd8;
	ld.global.f32 	%f109, [%rd9];
$L__BB0_6:
	st.shared.f32 	[%r8], %f109;
	bar.sync 	0;
	ld.shared.f32 	%f12, [%r6];
	ld.shared.f32 	%f13, [%r9];
	fma.rn.f32 	%f14, %f12, %f13, %f110;
	ld.shared.f32 	%f15, [%r6+4];
	ld.shared.f32 	%f16, [%r9+128];
	fma.rn.f32 	%f17, %f15, %f16, %f14;
	ld.shared.f32 	%f18, [%r6+8];
	ld.shared.f32 	%f19, [%r9+256];
	fma.rn.f32 	%f20, %f18, %f19, %f17;
	ld.shared.f32 	%f21, [%r6+12];
	ld.shared.f32 	%f22, [%r9+384];
	fma.rn.f32 	%f23, %f21, %f22, %f20;
	ld.shared.f32 	%f24, [%r6+16];
	ld.shared.f32 	%f25, [%r9+512];
	fma.rn.f32 	%f26, %f24, %f25, %f23;
	ld.shared.f32 	%f27, [%r6+20];
	ld.shared.f32 	%f28, [%r9+640];
	fma.rn.f32 	%f29, %f27, %f28, %f26;
	ld.shared.f32 	%f30, [%r6+24];
	ld.shared.f32 	%f31, [%r9+768];
	fma.rn.f32 	%f32, %f30, %f31, %f29;
	ld.shared.f32 	%f33, [%r6+28];
	ld.shared.f32 	%f34, [%r9+896];
	fma.rn.f32 	%f35, %f33, %f34, %f32;
	ld.shared.f32 	%f36, [%r6+32];
	ld.shared.f32 	%f37, [%r9+1024];
	fma.rn.f32 	%f38, %f36, %f37, %f35;
	ld.shared.f32 	%f39, [%r6+36];
	ld.shared.f32 	%f40, [%r9+1152];
	fma.rn.f32 	%f41, %f39, %f40, %f38;
	ld.shared.f32 	%f42, [%r6+40];
	ld.shared.f32 	%f43, [%r9+1280];
	fma.rn.f32 	%f44, %f42, %f43, %f41;
	ld.shared.f32 	%f45, [%r6+44];
	ld.shared.f32 	%f46, [%r9+1408];
	fma.rn.f32 	%f47, %f45, %f46, %f44;
	ld.shared.f32 	%f48, [%r6+48];
	ld.shared.f32 	%f49, [%r9+1536];
	fma.rn.f32 	%f50, %f48, %f49, %f47;
	ld.shared.f32 	%f51, [%r6+52];
	ld.shared.f32 	%f52, [%r9+1664];
	fma.rn.f32 	%f53, %f51, %f52, %f50;
	ld.shared.f32 	%f54, [%r6+56];
	ld.shared.f32 	%f55, [%r9+1792];
	fma.rn.f32 	%f56, %f54, %f55, %f53;
	ld.shared.f32 	%f57, [%r6+60];
	ld.shared.f32 	%f58, [%r9+1920];
	fma.rn.f32 	%f59, %f57, %f58, %f56;
	ld.shared.f32 	%f60, [%r6+64];
	ld.shared.f32 	%f61, [%r9+2048];
	fma.rn.f32 	%f62, %f60, %f61, %f59;
	ld.shared.f32 	%f63, [%r6+68];
	ld.shared.f32 	%f64, [%r9+2176];
	fma.rn.f32 	%f65, %f63, %f64, %f62;
	ld.shared.f32 	%f66, [%r6+72];
	ld.shared.f32 	%f67, [%r9+2304];
	fma.rn.f32 	%f68, %f66, %f67, %f65;
	ld.shared.f32 	%f69, [%r6+76];
	ld.shared.f32 	%f70, [%r9+2432];
	fma.rn.f32 	%f71, %f69, %f70, %f68;
	ld.shared.f32 	%f72, [%r6+80];
	ld.shared.f32 	%f73, [%r9+2560];
	fma.rn.f32 	%f74, %f72, %f73, %f71;
	ld.shared.f32 	%f75, [%r6+84];
	ld.shared.f32 	%f76, [%r9+2688];
	fma.rn.f32 	%f77, %f75, %f76, %f74;
	ld.shared.f32 	%f78, [%r6+88];
	ld.shared.f32 	%f79, [%r9+2816];
	fma.rn.f32 	%f80, %f78, %f79, %f77;
	ld.shared.f32 	%f81, [%r6+92];
	ld.shared.f32 	%f82, [%r9+2944];
	fma.rn.f32 	%f83, %f81, %f82, %f80;
	ld.shared.f32 	%f84, [%r6+96];
	ld.shared.f32 	%f85, [%r9+3072];
	fma.rn.f32 	%f86, %f84, %f85, %f83;
	ld.shared.f32 	%f87, [%r6+100];
	ld.shared.f32 	%f88, [%r9+3200];
	fma.rn.f32 	%f89, %f87, %f88, %f86;
	ld.shared.f32 	%f90, [%r6+104];
	ld.shared.f32 	%f91, [%r9+3328];
	fma.rn.f32 	%f92, %f90, %f91, %f89;
	ld.shared.f32 	%f93, [%r6+108];
	ld.shared.f32 	%f94, [%r9+3456];
	fma.rn.f32 	%f95, %f93, %f94, %f92;
	ld.shared.f32 	%f96, [%r6+112];
	ld.shared.f32 	%f97, [%r9+3584];
	fma.rn.f32 	%f98, %f96, %f97, %f95;
	ld.shared.f32 	%f99, [%r6+116];
	ld.shared.f32 	%f100, [%r9+3712];
	fma.rn.f32 	%f101, %f99, %f100, %f98;
	ld.shared.f32 	%f102, [%r6+120];
	ld.shared.f32 	%f103, [%r9+3840];
	fma.rn.f32 	%f104, %f102, %f103, %f101;
	ld.shared.f32 	%f105, [%r6+124];
	ld.shared.f32 	%f106, [%r9+3968];
	fma.rn.f32 	%f110, %f105, %f106, %f104;
	bar.sync 	0;
	add.s32 	%r42, %r42, 1;
	setp.ne.s32 	%p8, %r42, 0;
	add.s32 	%r41, %r41, %r12;
	add.s32 	%r40, %r40, 32;
	add.s32 	%r39, %r39, 32;
	add.s32 	%r38, %r38, 32;
	@%p8 bra 	$L__BB0_2;
$L__BB0_7:
	setp.ge.s32 	%p9, %r3, %r24;
	setp.ge.s32 	%p10, %r5, %r25;
	or.pred  	%p11, %p9, %p10;
	@%p11 bra 	$L__BB0_9;
	mad.lo.s32 	%r37, %r25, %r3, %r5;
	cvta.to.global.u64 	%rd10, %rd5;
	mul.wide.u32 	%rd11, %r37, 4;
	add.s64 	%rd12, %rd10, %rd11;
	st.global.f32 	[%rd12], %f110;
$L__BB0_9:
	ret;

}


// ===== COMPILED SASS (sm_100) =====

	.target	sm_100

	.elftype	@"ET_EXEC"


//--------------------- .note.nv.tkinfo           --------------------------
	.section	.note.nv.tkinfo,"",@"SHT_NOTE"
	.sectionflags	@"SHF_NOTE_NV_TKINFO"
	.tkinfo
        /*0018*/ 	.word	0x00000002
        /*0030*/ 	.string	""
        /*0030*/ 	.string	"ptxas"
        /*0030*/ 	.string	"Cuda compilation tools, release 13.0, V13.0.88"
        /*0030*/ 	.string	"Build cuda_13.0.r13.0/compiler.36424714_0"
        /*0030*/ 	.string	"-arch sm_100 -m 64 "



//--------------------- .note.nv.cuinfo           --------------------------
	.section	.note.nv.cuinfo,"",@"SHT_NOTE"
	.sectionflags	@"SHF_NOTE_NV_CUINFO"
        /*0018*/ 	.short	0x0002
        /*001a*/ 	.short	0x0064
        /*001c*/ 	.short	0x0082
	.zero		2


//--------------------- .nv.info                  --------------------------
	.section	.nv.info,"",@"SHT_CUDA_INFO"
	.align	4


	//----- nvinfo : EIATTR_REGCOUNT
	.align		4
        /*0000*/ 	.byte	0x04, 0x2f
        /*0002*/ 	.short	(.L_1 - .L_0)
	.align		4
.L_0:
        /*0004*/ 	.word	index@(_Z23matrixMultiplyOptimizedPfS_S_iii)
        /*0008*/ 	.word	0x00000020


	//----- nvinfo : EIATTR_FRAME_SIZE
	.align		4
.L_1:
        /*000c*/ 	.byte	0x04, 0x11
        /*000e*/ 	.short	(.L_3 - .L_2)
	.align		4
.L_2:
        /*0010*/ 	.word	index@(_Z23matrixMultiplyOptimizedPfS_S_iii)
        /*0014*/ 	.word	0x00000000


	//----- nvinfo : EIATTR_MIN_STACK_SIZE
	.align		4
.L_3:
        /*0018*/ 	.byte	0x04, 0x12
        /*001a*/ 	.short	(.L_5 - .L_4)
	.align		4
.L_4:
        /*001c*/ 	.word	index@(_Z23matrixMultiplyOptimizedPfS_S_iii)
        /*0020*/ 	.word	0x00000000
.L_5:


//--------------------- .nv.compat                --------------------------
	.section	.nv.compat,"",@"SHT_CUDA_COMPAT_INFO"
	.align	4
        /*0000*/ 	.byte	0x02, 0x09, 0x00, 0x00, 0x02, 0x02, 0x01, 0x00, 0x02, 0x05, 0x05, 0x00, 0x03, 0x07, 0x01, 0x01
        /*0010*/ 	.byte	0x02, 0x03, 0x00, 0x00, 0x02, 0x06, 0x01, 0x00, 0x04, 0x0b, 0x08, 0x00, 0x09, 0x00, 0x00, 0x00
        /*0020*/ 	.byte	0x00, 0x00, 0x00, 0x00


//--------------------- .nv.info._Z23matrixMultiplyOptimizedPfS_S_iii --------------------------
	.section	.nv.info._Z23matrixMultiplyOptimizedPfS_S_iii,"",@"SHT_CUDA_INFO"
	.sectionflags	@""
	.align	4


	//----- nvinfo : EIATTR_CUDA_API_VERSION
	.align		4
        /*0000*/ 	.byte	0x04, 0x37
        /*0002*/ 	.short	(.L_7 - .L_6)
.L_6:
        /*0004*/ 	.word	0x00000082


	//----- nvinfo : EIATTR_KPARAM_INFO
	.align		4
.L_7:
        /*0008*/ 	.byte	0x04, 0x17
        /*000a*/ 	.short	(.L_9 - .L_8)
.L_8:
        /*000c*/ 	.word	0x00000000
        /*0010*/ 	.short	0x0005
        /*0012*/ 	.short	0x0020
        /*0014*/ 	.byte	0x00, 0xf0, 0x11, 0x00


	//----- nvinfo : EIATTR_KPARAM_INFO
	.align		4
.L_9:
        /*0018*/ 	.byte	0x04, 0x17
        /*001a*/ 	.short	(.L_11 - .L_10)
.L_10:
        /*001c*/ 	.word	0x00000000
        /*0020*/ 	.short	0x0004
        /*0022*/ 	.short	0x001c
        /*0024*/ 	.byte	0x00, 0xf0, 0x11, 0x00


	//----- nvinfo : EIATTR_KPARAM_INFO
	.align		4
.L_11:
        /*0028*/ 	.byte	0x04, 0x17
        /*002a*/ 	.short	(.L_13 - .L_12)
.L_12:
        /*002c*/ 	.word	0x00000000
        /*0030*/ 	.short	0x0003
        /*0032*/ 	.short	0x0018
        /*0034*/ 	.byte	0x00, 0xf0, 0x11, 0x00


	//----- nvinfo : EIATTR_KPARAM_INFO
	.align		4
.L_13:
        /*0038*/ 	.byte	0x04, 0x17
        /*003a*/ 	.short	(.L_15 - .L_14)
.L_14:
        /*003c*/ 	.word	0x00000000
        /*0040*/ 	.short	0x0002
        /*0042*/ 	.short	0x0010
        /*0044*/ 	.byte	0x00, 0xf5, 0x21, 0x00


	//----- nvinfo : EIATTR_KPARAM_INFO
	.align		4
.L_15:
        /*0048*/ 	.byte	0x04, 0x17
        /*004a*/ 	.short	(.L_17 - .L_16)
.L_16:
        /*004c*/ 	.word	0x00000000
        /*0050*/ 	.short	0x0001
        /*0052*/ 	.short	0x0008
        /*0054*/ 	.byte	0x00, 0xf5, 0x21, 0x00


	//----- nvinfo : EIATTR_KPARAM_INFO
	.align		4
.L_17:
        /*0058*/ 	.byte	0x04, 0x17
        /*005a*/ 	.short	(.L_19 - .L_18)
.L_18:
        /*005c*/ 	.word	0x00000000
        /*0060*/ 	.short	0x0000
        /*0062*/ 	.short	0x0000
        /*0064*/ 	.byte	0x00, 0xf5, 0x21, 0x00


	//----- nvinfo : EIATTR_SPARSE_MMA_MASK
	.align		4
.L_19:
        /*0068*/ 	.byte	0x03, 0x50
        /*006a*/ 	.short	0x0000


	//----- nvinfo : EIATTR_MAXREG_COUNT
	.align		4
        /*006c*/ 	.byte	0x03, 0x1b
        /*006e*/ 	.short	0x00ff


	//----- nvinfo : EIATTR_NUM_BARRIERS
	.align		4
        /*0070*/ 	.byte	0x02, 0x4c
        /*0072*/ 	.byte	0x01
	.zero		1


	//----- nvinfo : EIATTR_MERCURY_ISA_VERSION
	.align		4
        /*0074*/ 	.byte	0x03, 0x5f
        /*0076*/ 	.short	0x0101


	//----- nvinfo : EIATTR_VRC_CTA_INIT_COUNT
	.align		4
        /*0078*/ 	.byte	0x02, 0x4a
	.zero		1
	.zero		1


	//----- nvinfo : EIATTR_EXIT_INSTR_OFFSETS
	.align		4
        /*007c*/ 	.byte	0x04, 0x1c
        /*007e*/ 	.short	(.L_21 - .L_20)


	//   ....[0]....
.L_20:
        /*0080*/ 	.word	0x00000820


	//   ....[1]....
        /*0084*/ 	.word	0x00000870


	//----- nvinfo : EIATTR_CBANK_PARAM_SIZE
	.align		4
.L_21:
        /*0088*/ 	.byte	0x03, 0x19
        /*008a*/ 	.short	0x0024


	//----- nvinfo : EIATTR_PARAM_CBANK
	.align		4
        /*008c*/ 	.byte	0x04, 0x0a
        /*008e*/ 	.short	(.L_23 - .L_22)
	.align		4
.L_22:
        /*0090*/ 	.word	index@(.nv.constant0._Z23matrixMultiplyOptimizedPfS_S_iii)
        /*0094*/ 	.short	0x0380
        /*0096*/ 	.short	0x0024


	//----- nvinfo : EIATTR_SW_WAR
	.align		4
.L_23:
        /*0098*/ 	.byte	0x04, 0x36
        /*009a*/ 	.short	(.L_25 - .L_24)
.L_24:
        /*009c*/ 	.word	0x00000008
.L_25:


//--------------------- .nv.callgraph             --------------------------
	.section	.nv.callgraph,"",@"SHT_CUDA_CALLGRAPH"
	.align	4
	.sectionentsize	8
	.align		4
        /*0000*/ 	.word	0x00000000
	.align		4
        /*0004*/ 	.word	0xffffffff
	.align		4
        /*0008*/ 	.word	0x00000000
	.align		4
        /*000c*/ 	.word	0xfffffffe
	.align		4
        /*0010*/ 	.word	0x00000000
	.align		4
        /*0014*/ 	.word	0xfffffffd
	.align		4
        /*0018*/ 	.word	0x00000000
	.align		4
        /*001c*/ 	.word	0xfffffffc


//--------------------- .text._Z23matrixMultiplyOptimizedPfS_S_iii --------------------------
	.section	.text._Z23matrixMultiplyOptimizedPfS_S_iii,"ax",@progbits
	.align	128
        .global         _Z23matrixMultiplyOptimizedPfS_S_iii
        .type           _Z23matrixMultiplyOptimizedPfS_S_iii,@function
        .size           _Z23matrixMultiplyOptimizedPfS_S_iii,(.L_x_3 - _Z23matrixMultiplyOptimizedPfS_S_iii)
        .other          _Z23matrixMultiplyOptimizedPfS_S_iii,@"STO_CUDA_ENTRY STV_DEFAULT"
_Z23matrixMultiplyOptimizedPfS_S_iii:
.text._Z23matrixMultiplyOptimizedPfS_S_iii:
[----:B------:R-:W-:Y:S01]  /*0000*/  LDC R1, c[0x0][0x37c] ;  /* 0x0000df00ff017b82 */ /* 0x000fe20000000800 */
[----:B------:R-:W0:Y:S01]  /*0010*/  S2R R18, SR_CTAID.Y ;  /* 0x0000000000127919 */ /* 0x000e220000002600 */
[----:B------:R-:W1:Y:S01]  /*0020*/  LDCU UR10, c[0x0][0x3a0] ;  /* 0x00007400ff0a77ac */ /* 0x000e620008000800 */
[----:B------:R-:W-:Y:S01]  /*0030*/  HFMA2 R21, -RZ, RZ, 0, 0 ;  /* 0x00000000ff157431 */ /* 0x000fe200000001ff */
[----:B------:R-:W0:Y:S01]  /*0040*/  S2R R16, SR_TID.Y ;  /* 0x0000000000107919 */ /* 0x000e220000002200 */
[----:B------:R-:W2:Y:S01]  /*0050*/  LDCU.64 UR8, c[0x0][0x358] ;  /* 0x00006b00ff0877ac */ /* 0x000ea20008000a00 */
[----:B------:R-:W3:Y:S01]  /*0060*/  S2R R2, SR_CTAID.X ;  /* 0x0000000000027919 */ /* 0x000ee20000002500 */
[----:B------:R-:W3:Y:S01]  /*0070*/  S2R R17, SR_TID.X ;  /* 0x0000000000117919 */ /* 0x000ee20000002100 */
[----:B-1----:R-:W-:Y:S01]  /*0080*/  UISETP.GE.AND UP0, UPT, UR10, 0x1, UPT ;  /* 0x000000010a00788c */ /* 0x002fe2000bf06270 */
[----:B0-----:R-:W-:Y:S02]  /*0090*/  LEA R18, R18, R16, 0x5 ;  /* 0x0000001012127211 */ /* 0x001fe400078e28ff */
[----:B---3--:R-:W-:-:S06]  /*00a0*/  LEA R19, R2, R17, 0x5 ;  /* 0x0000001102137211 */ /* 0x008fcc00078e28ff */
[----:B--2---:R-:W-:Y:S05]  /*00b0*/  BRA.U !UP0, `(.L_x_0) ;  /* 0x0000000508cc7547 */ /* 0x004fea000b800000 */
[----:B------:R-:W0:Y:S01]  /*00c0*/  S2UR UR7, SR_CgaCtaId ;  /* 0x00000000000779c3 */ /* 0x000e220000008800 */
[----:B------:R-:W1:Y:S01]  /*00d0*/  LDCU UR11, c[0x0][0x39c] ;  /* 0x00007380ff0b77ac */ /* 0x000e620008000800 */
[----:B------:R-:W-:Y:S01]  /*00e0*/  MOV R21, RZ ;  /* 0x000000ff00157202 */ /* 0x000fe20000000f00 */
[----:B------:R-:W-:Y:S01]  /*00f0*/  IMAD R6, R18, UR10, R17 ;  /* 0x0000000a12067c24 */ /* 0x000fe2000f8e0211 */
[----:B------:R-:W-:Y:S01]  /*0100*/  UMOV UR5, 0x400 ;  /* 0x0000040000057882 */ /* 0x000fe20000000000 */
[----:B------:R-:W-:-:S03]  /*0110*/  UIADD3 UR4, UPT, UPT, UR10, 0x1f, URZ ;  /* 0x0000001f0a047890 */ /* 0x000fc6000fffe0ff */
[----:B------:R-:W2:Y:S01]  /*0120*/  LDC R0, c[0x0][0x39c] ;  /* 0x0000e700ff007b82 */ /* 0x000ea20000000800 */
[----:B------:R-:W-:Y:S02]  /*0130*/  UIADD3 UR6, UPT, UPT, UR5, 0x1000, URZ ;  /* 0x0000100005067890 */ /* 0x000fe4000fffe0ff */
[----:B------:R-:W-:Y:S01]  /*0140*/  USHF.R.U32.HI UR4, URZ, 0x5, UR4 ;  /* 0x00000005ff047899 */ /* 0x000fe20008011604 */
[----:B------:R-:W3:Y:S01]  /*0150*/  LDCU UR13, c[0x0][0x3a0] ;  /* 0x00007400ff0d77ac */ /* 0x000ee20008000800 */
[----:B------:R-:W4:Y:S01]  /*0160*/  LDCU UR12, c[0x0][0x398] ;  /* 0x00007300ff0c77ac */ /* 0x000f220008000800 */
[----:B-1----:R-:W-:Y:S01]  /*0170*/  IMAD R7, R16, UR11, R17 ;  /* 0x0000000b10077c24 */ /* 0x002fe2000f8e0211 */
[----:B------:R-:W-:Y:S02]  /*0180*/  UIADD3 UR4, UPT, UPT, -UR4, URZ, URZ ;  /* 0x000000ff04047290 */ /* 0x000fe4000fffe1ff */
[----:B0-----:R-:W-:Y:S02]  /*0190*/  ULEA UR5, UR7, UR5, 0x18 ;  /* 0x0000000507057291 */ /* 0x001fe4000f8ec0ff */
[----:B------:R-:W-:Y:S01]  /*01a0*/  LEA R7, R2, R7, 0x5 ;  /* 0x0000000702077211 */ /* 0x000fe200078e28ff */
[----:B------:R-:W-:-:S03]  /*01b0*/  ULEA UR6, UR7, UR6, 0x18 ;  /* 0x0000000607067291 */ /* 0x000fc6000f8ec0ff */
[----:B------:R-:W-:-:S03]  /*01c0*/  LEA R5, R16, UR5, 0x7 ;  /* 0x0000000510057c11 */ /* 0x000fc6000f8e38ff */
[C---:B------:R-:W-:Y:S02]  /*01d0*/  LEA R3, R17.reuse, UR6, 0x2 ;  /* 0x0000000611037c11 */ /* 0x040fe4000f8e10ff */
[----:B------:R-:W-:Y:S02]  /*01e0*/  LEA R4, R17, R5, 0x2 ;  /* 0x0000000511047211 */ /* 0x000fe400078e10ff */
[----:B---34-:R-:W-:-:S07]  /*01f0*/  LEA R2, R16, R3, 0x7 ;  /* 0x0000000310027211 */ /* 0x018fce00078e38ff */
.L_x_1:
[----:B------:R-:W-:Y:S01]  /*0200*/  ISETP.GE.AND P1, PT, R17, UR13, PT ;  /* 0x0000000d11007c0c */ /* 0x000fe2000bf26270 */
[----:B------:R-:W-:Y:S01]  /*0210*/  HFMA2 R24, -RZ, RZ, 0, 0 ;  /* 0x00000000ff187431 */ /* 0x000fe200000001ff */
[----:B--2---:R-:W-:Y:S02]  /*0220*/  ISETP.GE.AND P0, PT, R19, R0, PT ;  /* 0x000000001300720c */ /* 0x004fe40003f06270 */
[----:B------:R-:W-:Y:S02]  /*0230*/  ISETP.GE.OR P1, PT, R18, UR12, P1 ;  /* 0x0000000c12007c0c */ /* 0x000fe40008f26670 */
[----:B------:R-:W-:Y:S02]  /*0240*/  ISETP.GE.OR P0, PT, R16, UR13, P0 ;  /* 0x0000000d10007c0c */ /* 0x000fe40008706670 */
[----:B------:R-:W-:-:S09]  /*0250*/  MOV R29, RZ ;  /* 0x000000ff001d7202 */ /* 0x000fd20000000f00 */
[----:B------:R-:W0:Y:S08]  /*0260*/  @!P1 LDC.64 R10, c[0x0][0x380] ;  /* 0x0000e000ff0a9b82 */ /* 0x000e300000000a00 */
[----:B------:R-:W1:Y:S01]  /*0270*/  @!P0 LDC.64 R8, c[0x0][0x388] ;  /* 0x0000e200ff088b82 */ /* 0x000e620000000a00 */
[----:B0-----:R-:W-:-:S05]  /*0280*/  @!P1 IMAD.WIDE.U32 R10, R6, 0x4, R10 ;  /* 0x00000004060a9825 */ /* 0x001fca00078e000a */
[----:B------:R-:W2:Y:S01]  /*0290*/  @!P1 LDG.E R29, desc[UR8][R10.64] ;  /* 0x000000080a1d9981 */ /* 0x000ea2000c1e1900 */
[----:B-1----:R-:W-:-:S05]  /*02a0*/  @!P0 IMAD.WIDE R22, R7, 0x4, R8 ;  /* 0x0000000407168825 */ /* 0x002fca00078e0208 */
[----:B------:R-:W3:Y:S01]  /*02b0*/  @!P0 LDG.E R24, desc[UR8][R22.64] ;  /* 0x0000000816188981 */ /* 0x000ee2000c1e1900 */
[----:B------:R-:W-:-:S04]  /*02c0*/  UIADD3 UR4, UPT, UPT, UR4, 0x1, URZ ;  /* 0x0000000104047890 */ /* 0x000fc8000fffe0ff */
[----:B------:R-:W-:Y:S01]  /*02d0*/  UISETP.NE.AND UP0, UPT, UR4, URZ, UPT ;  /* 0x000000ff0400728c */ /* 0x000fe2000bf05270 */
[----:B------:R-:W-:Y:S01]  /*02e0*/  IADD3 R17, PT, PT, R17, 0x20, RZ ;  /* 0x0000002011117810 */ /* 0x000fe20007ffe0ff */
[----:B--2---:R-:W-:Y:S04]  /*02f0*/  STS [R4], R29 ;  /* 0x0000001d04007388 */ /* 0x004fe80000000800 */
[----:B---3--:R-:W-:Y:S01]  /*0300*/  STS [R2], R24 ;  /* 0x0000001802007388 */ /* 0x008fe20000000800 */
[----:B------:R-:W-:Y:S06]  /*0310*/  BAR.SYNC.DEFER_BLOCKING 0x0 ;  /* 0x0000000000007b1d */ /* 0x000fec0000010000 */
[----:B------:R-:W-:Y:S04]  /*0320*/  LDS R28, [R3] ;  /* 0x00000000031c7984 */ /* 0x000fe80000000800 */
[----:B------:R-:W0:Y:S04]  /*0330*/  LDS.128 R12, [R5] ;  /* 0x00000000050c7984 */ /* 0x000e280000000c00 */
[----:B------:R-:W1:Y:S04]  /*0340*/  LDS R23, [R3+0x80] ;  /* 0x0000800003177984 */ /* 0x000e680000000800 */
[----:B------:R-:W2:Y:S04]  /*0350*/  LDS R27, [R3+0x100] ;  /* 0x00010000031b7984 */ /* 0x000ea80000000800 */
[----:B------:R-:W3:Y:S04]  /*0360*/  LDS R26, [R3+0x180] ;  /* 0x00018000031a7984 */ /* 0x000ee80000000800 */
[----:B------:R-:W-:Y:S04]  /*0370*/  LDS R25, [R3+0x200] ;  /* 0x0002000003197984 */ /* 0x000fe80000000800 */
[----:B------:R-:W4:Y:S04]  /*0380*/  LDS.128 R8, [R5+0x10] ;  /* 0x0000100005087984 */ /* 0x000f280000000c00 */
[----:B------:R-:W5:Y:S04]  /*0390*/  LDS R20, [R3+0x280] ;  /* 0x0002800003147984 */ /* 0x000f680000000800 */
[----:B------:R-:W-:Y:S04]  /*03a0*/  LDS R24, [R3+0x380] ;  /* 0x0003800003187984 */ /* 0x000fe80000000800 */
[----:B------:R-:W-:Y:S01]  /*03b0*/  LDS R22, [R3+0x480] ;  /* 0x0004800003167984 */ /* 0x000fe20000000800 */
[----:B0-----:R-:W-:-:S03]  /*03c0*/  FFMA R12, R12, R28, R21 ;  /* 0x0000001c0c0c7223 */ /* 0x001fc60000000015 */
[----:B------:R-:W0:Y:S01]  /*03d0*/  LDS R21, [R3+0x300] ;  /* 0x0003000003157984 */ /* 0x000e220000000800 */
[----:B-1----:R-:W-:-:S03]  /*03e0*/  FFMA R12, R23, R13, R12 ;  /* 0x0000000d170c7223 */ /* 0x002fc6000000000c */
[----:B------:R-:W-:Y:S01]  /*03f0*/  LDS R23, [R3+0x400] ;  /* 0x0004000003177984 */ /* 0x000fe20000000800 */
[----:B--2---:R-:W-:-:S04]  /*0400*/  FFMA R27, R27, R14, R12 ;  /* 0x0000000e1b1b7223 */ /* 0x004fc8000000000c */
[----:B---3--:R-:W-:Y:S02]  /*0410*/  FFMA R27, R26, R15, R27 ;  /* 0x0000000f1a1b7223 */ /* 0x008fe4000000001b */
[----:B------:R-:W1:Y:S04]  /*0420*/  LDS.128 R12, [R5+0x20] ;  /* 0x00002000050c7984 */ /* 0x000e680000000c00 */
[----:B------:R-:W-:Y:S01]  /*0430*/  LDS R26, [R3+0x580] ;  /* 0x00058000031a7984 */ /* 0x000fe20000000800 */
[----:B----4-:R-:W-:-:S03]  /*0440*/  FFMA R27, R8, R25, R27 ;  /* 0x00000019081b7223 */ /* 0x010fc6000000001b */
[----:B------:R-:W2:Y:S01]  /*0450*/  LDS R25, [R3+0x500] ;  /* 0x0005000003197984 */ /* 0x000ea20000000800 */
[----:B-----5:R-:W-:-:S04]  /*0460*/  FFMA R20, R20, R9, R27 ;  /* 0x0000000914147223 */ /* 0x020fc8000000001b */
[----:B0-----:R-:W-:Y:S02]  /*0470*/  FFMA R21, R21, R10, R20 ;  /* 0x0000000a15157223 */ /* 0x001fe40000000014 */
[----:B------:R-:W-:Y:S02]  /*0480*/  LDS R20, [R3+0x680] ;  /* 0x0006800003147984 */ /* 0x000fe40000000800 */
[----:B------:R-:W-:Y:S02]  /*0490*/  FFMA R27, R24, R11, R21 ;  /* 0x0000000b181b7223 */ /* 0x000fe40000000015 */
[----:B------:R-:W-:Y:S04]  /*04a0*/  LDS R21, [R3+0x600] ;  /* 0x0006000003157984 */ /* 0x000fe80000000800 */
[----:B------:R-:W0:Y:S01]  /*04b0*/  LDS.128 R8, [R5+0x30] ;  /* 0x0000300005087984 */ /* 0x000e220000000c00 */
[----:B-1----:R-:W-:-:S03]  /*04c0*/  FFMA R27, R12, R23, R27 ;  /* 0x000000170c1b7223 */ /* 0x002fc6000000001b */
[----:B------:R-:W1:Y:S01]  /*04d0*/  LDS R23, [R3+0x700] ;  /* 0x0007000003177984 */ /* 0x000e620000000800 */
[----:B------:R-:W-:-:S03]  /*04e0*/  FFMA R22, R22, R13, R27 ;  /* 0x0000000d16167223 */ /* 0x000fc6000000001b */
[----:B------:R-:W3:Y:S01]  /*04f0*/  LDS R24, [R3+0x780] ;  /* 0x0007800003187984 */ /* 0x000ee20000000800 */
[----:B--2---:R-:W-:-:S03]  /*0500*/  FFMA R25, R25, R14, R22 ;  /* 0x0000000e19197223 */ /* 0x004fc60000000016 */
[----:B------:R-:W-:Y:S01]  /*0510*/  LDS R22, [R3+0x880] ;  /* 0x0008800003167984 */ /* 0x000fe20000000800 */
[----:B------:R-:W-:-:S03]  /*0520*/  FFMA R27, R26, R15, R25 ;  /* 0x0000000f1a1b7223 */ /* 0x000fc60000000019 */
[----:B------:R-:W-:Y:S04]  /*0530*/  LDS R25, [R3+0x800] ;  /* 0x0008000003197984 */ /* 0x000fe80000000800 */
[----:B------:R-:W2:Y:S04]  /*0540*/  LDS.128 R12, [R5+0x40] ;  /* 0x00004000050c7984 */ /* 0x000ea80000000c00 */
[----:B------:R-:W-:Y:S01]  /*0550*/  LDS R26, [R3+0x980] ;  /* 0x00098000031a7984 */ /* 0x000fe20000000800 */
[----:B0-----:R-:W-:-:S03]  /*0560*/  FFMA R27, R8, R21, R27 ;  /* 0x00000015081b7223 */ /* 0x001fc6000000001b */
[----:B------:R-:W0:Y:S01]  /*0570*/  LDS R21, [R3+0x900] ;  /* 0x0009000003157984 */ /* 0x000e220000000800 */
[----:B------:R-:W-:-:S04]  /*0580*/  FFMA R20, R20, R9, R27 ;  /* 0x0000000914147223 */ /* 0x000fc8000000001b */
[----:B-1----:R-:W-:Y:S02]  /*0590*/  FFMA R23, R23, R10, R20 ;  /* 0x0000000a17177223 */ /* 0x002fe40000000014 */
[----:B------:R-:W-:Y:S02]  /*05a0*/  LDS R20, [R3+0xa80] ;  /* 0x000a800003147984 */ /* 0x000fe40000000800 */
[----:B---3--:R-:W-:Y:S02]  /*05b0*/  FFMA R27, R24, R11, R23 ;  /* 0x0000000b181b7223 */ /* 0x008fe40000000017 */
[----:B------:R-:W-:Y:S04]  /*05c0*/  LDS R23, [R3+0xa00] ;  /* 0x000a000003177984 */ /* 0x000fe80000000800 */
[----:B------:R-:W1:Y:S01]  /*05d0*/  LDS.128 R8, [R5+0x50] ;  /* 0x0000500005087984 */ /* 0x000e620000000c00 */
[----:B--2---:R-:W-:-:S03]  /*05e0*/  FFMA R27, R12, R25, R27 ;  /* 0x000000190c1b7223 */ /* 0x004fc6000000001b */
[----:B------:R-:W2:Y:S01]  /*05f0*/  LDS R25, [R3+0xb00] ;  /* 0x000b000003197984 */ /* 0x000ea20000000800 */
[----:B------:R-:W-:-:S03]  /*0600*/  FFMA R12, R22, R13, R27 ;  /* 0x0000000d160c7223 */ /* 0x000fc6000000001b */
[----:B------:R-:W3:Y:S04]  /*0610*/  LDS R22, [R3+0xb80] ;  /* 0x000b800003167984 */ /* 0x000ee80000000800 */
[----:B------:R-:W-:Y:S01]  /*0620*/  LDS R24, [R3+0xc80] ;  /* 0x000c800003187984 */ /* 0x000fe20000000800 */
[----:B0-----:R-:W-:-:S04]  /*0630*/  FFMA R21, R21, R14, R12 ;  /* 0x0000000e15157223 */ /* 0x001fc8000000000c */
[----:B------:R-:W-:Y:S02]  /*0640*/  FFMA R27, R26, R15, R21 ;  /* 0x0000000f1a1b7223 */ /* 0x000fe40000000015 */
[----:B------:R-:W-:Y:S04]  /*0650*/  LDS R21, [R3+0xc00] ;  /* 0x000c000003157984 */ /* 0x000fe80000000800 */
[----:B------:R-:W0:Y:S01]  /*0660*/  LDS.128 R12, [R5+0x60] ;  /* 0x00006000050c7984 */ /* 0x000e220000000c00 */
[----:B-1----:R-:W-:-:S04]  /*0670*/  FFMA R23, R8, R23, R27 ;  /* 0x0000001708177223 */ /* 0x002fc8000000001b */
[----:B------:R-:W-:Y:S02]  /*0680*/  FFMA R20, R20, R9, R23 ;  /* 0x0000000914147223 */ /* 0x000fe40000000017 */
[----:B------:R-:W1:Y:S02]  /*0690*/  LDS R23, [R3+0xd00] ;  /* 0x000d000003177984 */ /* 0x000e640000000800 */
[----:B--2---:R-:W-:Y:S02]  /*06a0*/  FFMA R25, R25, R10, R20 ;  /* 0x0000000a19197223 */ /* 0x004fe40000000014 */
[----:B------:R-:W2:Y:S02]  /*06b0*/  LDS R20, [R3+0xd80] ;  /* 0x000d800003147984 */ /* 0x000ea40000000800 */
[----:B---3--:R-:W-:Y:S02]  /*06c0*/  FFMA R27, R22, R11, R25 ;  /* 0x0000000b161b7223 */ /* 0x008fe40000000019 */
[----:B------:R-:W-:Y:S04]  /*06d0*/  LDS R25, [R3+0xe00] ;  /* 0x000e000003197984 */ /* 0x000fe80000000800 */
[----:B------:R-:W3:Y:S04]  /*06e0*/  LDS.128 R8, [R5+0x70] ;  /* 0x0000700005087984 */ /* 0x000ee80000000c00 */
[----:B------:R-:W4:Y:S01]  /*06f0*/  LDS R22, [R3+0xe80] ;  /* 0x000e800003167984 */ /* 0x000f220000000800 */
[----:B0-----:R-:W-:-:S03]  /*0700*/  FFMA R27, R12, R21, R27 ;  /* 0x000000150c1b7223 */ /* 0x001fc6000000001b */
[----:B------:R-:W0:Y:S04]  /*0710*/  LDS R21, [R3+0xf00] ;  /* 0x000f000003157984 */ /* 0x000e280000000800 */
[----:B------:R-:W5:Y:S01]  /*0720*/  LDS R12, [R3+0xf80] ;  /* 0x000f8000030c7984 */ /* 0x000f620000000800 */
[----:B------:R-:W-:-:S04]  /*0730*/  FFMA R24, R24, R13, R27 ;  /* 0x0000000d18187223 */ /* 0x000fc8000000001b */
[----:B-1----:R-:W-:-:S04]  /*0740*/  FFMA R23, R23, R14, R24 ;  /* 0x0000000e17177223 */ /* 0x002fc80000000018 */
[----:B--2---:R-:W-:-:S04]  /*0750*/  FFMA R15, R20, R15, R23 ;  /* 0x0000000f140f7223 */ /* 0x004fc80000000017 */
[----:B---3--:R-:W-:-:S04]  /*0760*/  FFMA R15, R8, R25, R15 ;  /* 0x00000019080f7223 */ /* 0x008fc8000000000f */
[----:B----4-:R-:W-:Y:S01]  /*0770*/  FFMA R22, R22, R9, R15 ;  /* 0x0000000916167223 */ /* 0x010fe2000000000f */
[----:B------:R-:W-:Y:S02]  /*0780*/  IADD3 R16, PT, PT, R16, 0x20, RZ ;  /* 0x0000002010107810 */ /* 0x000fe40007ffe0ff */
[----:B------:R-:W-:Y:S02]  /*0790*/  IADD3 R6, PT, PT, R6, 0x20, RZ ;  /* 0x0000002006067810 */ /* 0x000fe40007ffe0ff */
[----:B------:R-:W-:Y:S01]  /*07a0*/  LEA R7, R0, R7, 0x5 ;  /* 0x0000000700077211 */ /* 0x000fe200078e28ff */
[----:B0-----:R-:W-:-:S04]  /*07b0*/  FFMA R21, R21, R10, R22 ;  /* 0x0000000a15157223 */ /* 0x001fc80000000016 */
[----:B-----5:R-:W-:Y:S01]  /*07c0*/  FFMA R21, R12, R11, R21 ;  /* 0x0000000b0c157223 */ /* 0x020fe20000000015 */
[----:B------:R-:W-:Y:S06]  /*07d0*/  BAR.SYNC.DEFER_BLOCKING 0x0 ;  /* 0x0000000000007b1d */ /* 0x000fec0000010000 */
[----:B------:R-:W-:Y:S05]  /*07e0*/  BRA.U UP0, `(.L_x_1) ;  /* 0xfffffff900847547 */ /* 0x000fea000b83ffff */
.L_x_0:
[----:B------:R-:W0:Y:S02]  /*07f0*/  LDCU.64 UR4, c[0x0][0x398] ;  /* 0x00007300ff0477ac */ /* 0x000e240008000a00 */
[----:B0-----:R-:W-:-:S04]  /*0800*/  ISETP.GE.AND P0, PT, R19, UR5, PT ;  /* 0x0000000513007c0c */ /* 0x001fc8000bf06270 */
[----:B------:R-:W-:-:S13]  /*0810*/  ISETP.GE.OR P0, PT, R18, UR4, P0 ;  /* 0x0000000412007c0c */ /* 0x000fda0008706670 */
[----:B------:R-:W-:Y:S05]  /*0820*/  @P0 EXIT ;  /* 0x000000000000094d */ /* 0x000fea0003800000 */
[----:B------:R-:W0:Y:S01]  /*0830*/  LDC.64 R2, c[0x0][0x390] ;  /* 0x0000e400ff027b82 */ /* 0x000e220000000a00 */
[----:B------:R-:W-:-:S04]  /*0840*/  IMAD R19, R18, UR5, R19 ;  /* 0x0000000512137c24 */ /* 0x000fc8000f8e0213 */
[----:B0-----:R-:W-:-:S05]  /*0850*/  IMAD.WIDE.U32 R2, R19, 0x4, R2 ;  /* 0x0000000413027825 */ /* 0x001fca00078e0002 */
[----:B------:R-:W-:Y:S01]  /*0860*/  STG.E desc[UR8][R2.64], R21 ;  /* 0x0000001502007986 */ /* 0x000fe2000c101908 */
[----:B------:R-:W-:Y:S05]  /*0870*/  EXIT ;  /* 0x000000000000794d */ /* 0x000fea0003800000 */
.L_x_2:
[----:B------:R-:W-:-:S00]  /*0880*/  BRA `(.L_x_2) ;  /* 0xfffffffc00fc7947 */ /* 0x000fc0000383ffff */
[----:B------:R-:W-:-:S00]  /*0890*/  NOP ;  /* 0x0000000000007918 */ /* 0x000fc00000000000 */
        /* <DEDUP_REMOVED lines=14> */
.L_x_3:


//--------------------- .nv.shared._Z23matrixMultiplyOptimizedPfS_S_iii --------------------------
	.section	.nv.shared._Z23matrixMultiplyOptimizedPfS_S_iii,"aw",@nobits
	.sectionflags	@""
	.align	4
.nv.shared._Z23matrixMultiplyOptimizedPfS_S_iii:
	.zero		9216


//--------------------- .nv.shared.reserved.0     --------------------------
	.section	.nv.shared.reserved.0,"aw",@nobits
	.weak		__nv_reservedSMEM_offset_0_alias
	.size		__nv_reservedSMEM_offset_0_alias, 0, 64
	.other		__nv_reservedSMEM_offset_0_alias,@"STO_CUDA_RESERVED_SHARED STV_DEFAULT"
__nv_reservedSMEM_offset_0_alias:
	.zero		0
	.zero		64


//--------------------- .nv.constant0._Z23matrixMultiplyOptimizedPfS_S_iii --------------------------
	.section	.nv.constant0._Z23matrixMultiplyOptimizedPfS_S_iii,"a",@progbits
	.sectionflags	@""
	.align	4
.nv.constant0._Z23matrixMultiplyOptimizedPfS_S_iii:
	.zero		932


//--------------------- SYMBOLS --------------------------

	.type		.nv.reservedSmem.offset0,@object
	.size		.nv.reservedSmem.offset0,0x4
	.type		.nv.reservedSmem.cap,@object
	.size		.nv.reservedSmem.cap,0x4
